//
// Generated by NVIDIA NVVM Compiler
//
// Compiler Build ID: CL-36424714
// Cuda compilation tools, release 13.0, V13.0.88
// Based on NVVM 20.0.0
//

.version 9.0
.target sm_100
.address_size 64

	// .globl	_Z10matrixMultPKdS0_Pdi
// _ZZ16matrixMultSharedPdS_S_iE2As has been demoted
// _ZZ16matrixMultSharedPdS_S_iE2Bs has been demoted

.visible .entry _Z10matrixMultPKdS0_Pdi(
	.param .u64 .ptr .align 1 _Z10matrixMultPKdS0_Pdi_param_0,
	.param .u64 .ptr .align 1 _Z10matrixMultPKdS0_Pdi_param_1,
	.param .u64 .ptr .align 1 _Z10matrixMultPKdS0_Pdi_param_2,
	.param .u32 _Z10matrixMultPKdS0_Pdi_param_3
)
{
	.reg .pred 	%p<10>;
	.reg .b32 	%r<43>;
	.reg .b64 	%rd<52>;
	.reg .b64 	%fd<68>;

	ld.param.u64 	%rd10, [_Z10matrixMultPKdS0_Pdi_param_0];
	ld.param.u64 	%rd11, [_Z10matrixMultPKdS0_Pdi_param_1];
	ld.param.u32 	%r18, [_Z10matrixMultPKdS0_Pdi_param_3];
	cvta.to.global.u64 	%rd1, %rd11;
	cvta.to.global.u64 	%rd2, %rd10;
	mov.u32 	%r19, %ntid.y;
	mov.u32 	%r20, %ctaid.y;
	mov.u32 	%r21, %tid.y;
	mad.lo.s32 	%r22, %r19, %r20, %r21;
	mul.lo.s32 	%r1, %r18, %r22;
	mov.u32 	%r23, %ntid.x;
	mov.u32 	%r24, %ctaid.x;
	mov.u32 	%r25, %tid.x;
	mad.lo.s32 	%r2, %r23, %r24, %r25;
	setp.lt.s32 	%p1, %r18, 1;
	mov.f64 	%fd67, 0d0000000000000000;
	@%p1 bra 	$L__BB0_12;
	and.b32  	%r3, %r18, 7;
	setp.lt.u32 	%p2, %r18, 8;
	mov.f64 	%fd67, 0d0000000000000000;
	mov.b32 	%r41, 0;
	@%p2 bra 	$L__BB0_4;
	and.b32  	%r41, %r18, 2147483640;
	neg.s32 	%r39, %r41;
	mul.wide.u32 	%rd12, %r18, 16;
	add.s64 	%rd3, %rd1, %rd12;
	mul.wide.u32 	%rd13, %r18, 24;
	add.s64 	%rd4, %rd1, %rd13;
	mul.wide.u32 	%rd14, %r18, 32;
	add.s64 	%rd5, %rd1, %rd14;
	mul.wide.u32 	%rd15, %r18, 40;
	add.s64 	%rd6, %rd1, %rd15;
	mul.wide.u32 	%rd16, %r18, 48;
	add.s64 	%rd7, %rd1, %rd16;
	mul.wide.u32 	%rd17, %r18, 56;
	add.s64 	%rd8, %rd1, %rd17;
	mov.f64 	%fd67, 0d0000000000000000;
	shl.b32 	%r28, %r18, 3;
	mov.u32 	%r37, %r1;
	mov.u32 	%r38, %r2;
$L__BB0_3:
	.pragma "nounroll";
	mul.wide.s32 	%rd18, %r38, 8;
	mul.wide.u32 	%rd19, %r18, 8;
	add.s64 	%rd20, %rd1, %rd18;
	add.s64 	%rd21, %rd20, %rd19;
	add.s64 	%rd22, %rd3, %rd18;
	add.s64 	%rd23, %rd4, %rd18;
	add.s64 	%rd24, %rd5, %rd18;
	add.s64 	%rd25, %rd6, %rd18;
	add.s64 	%rd26, %rd7, %rd18;
	add.s64 	%rd27, %rd8, %rd18;
	mul.wide.s32 	%rd28, %r37, 8;
	add.s64 	%rd29, %rd2, %rd28;
	ld.global.f64 	%fd17, [%rd29];
	ld.global.f64 	%fd18, [%rd20];
	fma.rn.f64 	%fd19, %fd17, %fd18, %fd67;
	ld.global.f64 	%fd20, [%rd29+8];
	ld.global.f64 	%fd21, [%rd21];
	fma.rn.f64 	%fd22, %fd20, %fd21, %fd19;
	ld.global.f64 	%fd23, [%rd29+16];
	ld.global.f64 	%fd24, [%rd22];
	fma.rn.f64 	%fd25, %fd23, %fd24, %fd22;
	ld.global.f64 	%fd26, [%rd29+24];
	ld.global.f64 	%fd27, [%rd23];
	fma.rn.f64 	%fd28, %fd26, %fd27, %fd25;
	ld.global.f64 	%fd29, [%rd29+32];
	ld.global.f64 	%fd30, [%rd24];
	fma.rn.f64 	%fd31, %fd29, %fd30, %fd28;
	ld.global.f64 	%fd32, [%rd29+40];
	ld.global.f64 	%fd33, [%rd25];
	fma.rn.f64 	%fd34, %fd32, %fd33, %fd31;
	ld.global.f64 	%fd35, [%rd29+48];
	ld.global.f64 	%fd36, [%rd26];
	fma.rn.f64 	%fd37, %fd35, %fd36, %fd34;
	ld.global.f64 	%fd38, [%rd29+56];
	ld.global.f64 	%fd39, [%rd27];
	fma.rn.f64 	%fd67, %fd38, %fd39, %fd37;
	add.s32 	%r39, %r39, 8;
	add.s32 	%r38, %r38, %r28;
	add.s32 	%r37, %r37, 8;
	setp.ne.s32 	%p3, %r39, 0;
	@%p3 bra 	$L__BB0_3;
$L__BB0_4:
	setp.eq.s32 	%p4, %r3, 0;
	@%p4 bra 	$L__BB0_12;
	and.b32  	%r13, %r18, 3;
	setp.lt.u32 	%p5, %r3, 4;
	@%p5 bra 	$L__BB0_7;
	add.s32 	%r29, %r41, %r1;
	mul.wide.s32 	%rd30, %r29, 8;
	add.s64 	%rd31, %rd2, %rd30;
	ld.global.f64 	%fd41, [%rd31];
	mad.lo.s32 	%r30, %r41, %r18, %r2;
	mul.wide.s32 	%rd32, %r30, 8;
	add.s64 	%rd33, %rd1, %rd32;
	ld.global.f64 	%fd42, [%rd33];
	fma.rn.f64 	%fd43, %fd41, %fd42, %fd67;
	ld.global.f64 	%fd44, [%rd31+8];
	mul.wide.u32 	%rd34, %r18, 8;
	add.s64 	%rd35, %rd33, %rd34;
	ld.global.f64 	%fd45, [%rd35];
	fma.rn.f64 	%fd46, %fd44, %fd45, %fd43;
	ld.global.f64 	%fd47, [%rd31+16];
	add.s64 	%rd36, %rd35, %rd34;
	ld.global.f64 	%fd48, [%rd36];
	fma.rn.f64 	%fd49, %fd47, %fd48, %fd46;
	ld.global.f64 	%fd50, [%rd31+24];
	add.s64 	%rd37, %rd36, %rd34;
	ld.global.f64 	%fd51, [%rd37];
	fma.rn.f64 	%fd67, %fd50, %fd51, %fd49;
	add.s32 	%r41, %r41, 4;
$L__BB0_7:
	setp.eq.s32 	%p6, %r13, 0;
	@%p6 bra 	$L__BB0_12;
	setp.eq.s32 	%p7, %r13, 1;
	@%p7 bra 	$L__BB0_10;
	add.s32 	%r31, %r41, %r1;
	mul.wide.s32 	%rd38, %r31, 8;
	add.s64 	%rd39, %rd2, %rd38;
	ld.global.f64 	%fd53, [%rd39];
	mad.lo.s32 	%r32, %r41, %r18, %r2;
	mul.wide.s32 	%rd40, %r32, 8;
	add.s64 	%rd41, %rd1, %rd40;
	ld.global.f64 	%fd54, [%rd41];
	fma.rn.f64 	%fd55, %fd53, %fd54, %fd67;
	ld.global.f64 	%fd56, [%rd39+8];
	mul.wide.u32 	%rd42, %r18, 8;
	add.s64 	%rd43, %rd41, %rd42;
	ld.global.f64 	%fd57, [%rd43];
	fma.rn.f64 	%fd67, %fd56, %fd57, %fd55;
	add.s32 	%r41, %r41, 2;
$L__BB0_10:
	and.b32  	%r33, %r18, 1;
	setp.eq.b32 	%p8, %r33, 1;
	not.pred 	%p9, %p8;
	@%p9 bra 	$L__BB0_12;
	add.s32 	%r34, %r41, %r1;
	mul.wide.s32 	%rd44, %r34, 8;
	add.s64 	%rd45, %rd2, %rd44;
	ld.global.f64 	%fd58, [%rd45];
	mad.lo.s32 	%r35, %r41, %r18, %r2;
	mul.wide.s32 	%rd46, %r35, 8;
	add.s64 	%rd47, %rd1, %rd46;
	ld.global.f64 	%fd59, [%rd47];
	fma.rn.f64 	%fd67, %fd58, %fd59, %fd67;
$L__BB0_12:
	ld.param.u64 	%rd51, [_Z10matrixMultPKdS0_Pdi_param_2];
	cvta.to.global.u64 	%rd48, %rd51;
	add.s32 	%r36, %r2, %r1;
	mul.wide.s32 	%rd49, %r36, 8;
	add.s64 	%rd50, %rd48, %rd49;
	st.global.f64 	[%rd50], %fd67;
	ret;

}
	// .globl	_Z16matrixMultSharedPdS_S_i
.visible .entry _Z16matrixMultSharedPdS_S_i(
	.param .u64 .ptr .align 1 _Z16matrixMultSharedPdS_S_i_param_0,
	.param .u64 .ptr .align 1 _Z16matrixMultSharedPdS_S_i_param_1,
	.param .u64 .ptr .align 1 _Z16matrixMultSharedPdS_S_i_param_2,
	.param .u32 _Z16matrixMultSharedPdS_S_i_param_3
)
{
	.reg .pred 	%p<5>;
	.reg .b32 	%r<64>;
	.reg .b64 	%rd<24>;
	.reg .b64 	%fd<162>;
	// demoted variable
	.shared .align 8 .b8 _ZZ16matrixMultSharedPdS_S_iE2As[2048];
	// demoted variable
	.shared .align 8 .b8 _ZZ16matrixMultSharedPdS_S_iE2Bs[2048];
	ld.param.u64 	%rd3, [_Z16matrixMultSharedPdS_S_i_param_0];
	ld.param.u64 	%rd4, [_Z16matrixMultSharedPdS_S_i_param_1];
	ld.param.u32 	%r25, [_Z16matrixMultSharedPdS_S_i_param_3];
	cvta.to.global.u64 	%rd1, %rd4;
	cvta.to.global.u64 	%rd2, %rd3;
	mov.u32 	%r26, %ctaid.x;
	mov.u32 	%r27, %ctaid.y;
	mov.u32 	%r1, %tid.x;
	mov.u32 	%r2, %tid.y;
	shl.b32 	%r3, %r25, 4;
	mul.lo.s32 	%r4, %r3, %r27;
	add.s32 	%r5, %r4, %r25;
	shl.b32 	%r59, %r26, 4;
	setp.lt.s32 	%p1, %r25, 1;
	mov.f64 	%fd161, 0d0000000000000000;
	@%p1 bra 	$L__BB1_6;
	mul.lo.s32 	%r7, %r25, %r2;
	shl.b32 	%r28, %r2, 7;
	mov.u32 	%r29, _ZZ16matrixMultSharedPdS_S_iE2As;
	add.s32 	%r8, %r29, %r28;
	shl.b32 	%r30, %r1, 3;
	add.s32 	%r9, %r8, %r30;
	mov.u32 	%r31, _ZZ16matrixMultSharedPdS_S_iE2Bs;
	add.s32 	%r11, %r31, %r30;
	add.s32 	%r10, %r11, %r28;
	add.s32 	%r12, %r4, 16;
	max.s32 	%r32, %r5, %r12;
	not.b32 	%r33, %r4;
	add.s32 	%r13, %r32, %r33;
	and.b32  	%r34, %r13, 16;
	setp.ne.s32 	%p2, %r34, 0;
	mov.f64 	%fd161, 0d0000000000000000;
	mov.u32 	%r63, %r4;
	@%p2 bra 	$L__BB1_3;
	add.s32 	%r35, %r7, %r1;
	add.s32 	%r36, %r35, %r4;
	mul.wide.s32 	%rd6, %r36, 8;
	add.s64 	%rd7, %rd2, %rd6;
	ld.global.f64 	%fd10, [%rd7];
	st.shared.f64 	[%r9], %fd10;
	add.s32 	%r37, %r35, %r59;
	mul.wide.s32 	%rd8, %r37, 8;
	add.s64 	%rd9, %rd1, %rd8;
	ld.global.f64 	%fd11, [%rd9];
	st.shared.f64 	[%r10], %fd11;
	bar.sync 	0;
	ld.shared.f64 	%fd12, [%r8];
	ld.shared.f64 	%fd13, [%r11];
	fma.rn.f64 	%fd14, %fd12, %fd13, 0d0000000000000000;
	ld.shared.f64 	%fd15, [%r8+8];
	ld.shared.f64 	%fd16, [%r11+128];
	fma.rn.f64 	%fd17, %fd15, %fd16, %fd14;
	ld.shared.f64 	%fd18, [%r8+16];
	ld.shared.f64 	%fd19, [%r11+256];
	fma.rn.f64 	%fd20, %fd18, %fd19, %fd17;
	ld.shared.f64 	%fd21, [%r8+24];
	ld.shared.f64 	%fd22, [%r11+384];
	fma.rn.f64 	%fd23, %fd21, %fd22, %fd20;
	ld.shared.f64 	%fd24, [%r8+32];
	ld.shared.f64 	%fd25, [%r11+512];
	fma.rn.f64 	%fd26, %fd24, %fd25, %fd23;
	ld.shared.f64 	%fd27, [%r8+40];
	ld.shared.f64 	%fd28, [%r11+640];
	fma.rn.f64 	%fd29, %fd27, %fd28, %fd26;
	ld.shared.f64 	%fd30, [%r8+48];
	ld.shared.f64 	%fd31, [%r11+768];
	fma.rn.f64 	%fd32, %fd30, %fd31, %fd29;
	ld.shared.f64 	%fd33, [%r8+56];
	ld.shared.f64 	%fd34, [%r11+896];
	fma.rn.f64 	%fd35, %fd33, %fd34, %fd32;
	ld.shared.f64 	%fd36, [%r8+64];
	ld.shared.f64 	%fd37, [%r11+1024];
	fma.rn.f64 	%fd38, %fd36, %fd37, %fd35;
	ld.shared.f64 	%fd39, [%r8+72];
	ld.shared.f64 	%fd40, [%r11+1152];
	fma.rn.f64 	%fd41, %fd39, %fd40, %fd38;
	ld.shared.f64 	%fd42, [%r8+80];
	ld.shared.f64 	%fd43, [%r11+1280];
	fma.rn.f64 	%fd44, %fd42, %fd43, %fd41;
	ld.shared.f64 	%fd45, [%r8+88];
	ld.shared.f64 	%fd46, [%r11+1408];
	fma.rn.f64 	%fd47, %fd45, %fd46, %fd44;
	ld.shared.f64 	%fd48, [%r8+96];
	ld.shared.f64 	%fd49, [%r11+1536];
	fma.rn.f64 	%fd50, %fd48, %fd49, %fd47;
	ld.shared.f64 	%fd51, [%r8+104];
	ld.shared.f64 	%fd52, [%r11+1664];
	fma.rn.f64 	%fd53, %fd51, %fd52, %fd50;
	ld.shared.f64 	%fd54, [%r8+112];
	ld.shared.f64 	%fd55, [%r11+1792];
	fma.rn.f64 	%fd56, %fd54, %fd55, %fd53;
	ld.shared.f64 	%fd57, [%r8+120];
	ld.shared.f64 	%fd58, [%r11+1920];
	fma.rn.f64 	%fd161, %fd57, %fd58, %fd56;
	bar.sync 	0;
	add.s32 	%r59, %r59, %r3;
	mov.u32 	%r63, %r12;
$L__BB1_3:
	setp.lt.u32 	%p3, %r13, 16;
	@%p3 bra 	$L__BB1_6;
	add.s32 	%r38, %r1, %r59;
	add.s32 	%r62, %r38, %r7;
	add.s32 	%r39, %r1, %r63;
	add.s32 	%r61, %r39, %r7;
	mul.wide.s32 	%rd16, %r3, 8;
$L__BB1_5:
	ld.param.u64 	%rd22, [_Z16matrixMultSharedPdS_S_i_param_1];
	ld.param.u64 	%rd21, [_Z16matrixMultSharedPdS_S_i_param_0];
	mul.wide.s32 	%rd10, %r61, 8;
	cvta.to.global.u64 	%rd11, %rd21;
	add.s64 	%rd12, %rd11, %rd10;
	ld.global.f64 	%fd59, [%rd12];
	st.shared.f64 	[%r9], %fd59;
	cvta.to.global.u64 	%rd13, %rd22;
	mul.wide.s32 	%rd14, %r62, 8;
	add.s64 	%rd15, %rd13, %rd14;
	ld.global.f64 	%fd60, [%rd15];
	mov.u32 	%r47, _ZZ16matrixMultSharedPdS_S_iE2Bs;
	add.s32 	%r48, %r47, %r30;
	add.s32 	%r49, %r48, %r28;
	st.shared.f64 	[%r49], %fd60;
	bar.sync 	0;
	ld.shared.f64 	%fd61, [%r8];
	ld.shared.f64 	%fd62, [%r48];
	fma.rn.f64 	%fd63, %fd61, %fd62, %fd161;
	ld.shared.f64 	%fd64, [%r8+8];
	ld.shared.f64 	%fd65, [%r48+128];
	fma.rn.f64 	%fd66, %fd64, %fd65, %fd63;
	ld.shared.f64 	%fd67, [%r8+16];
	ld.shared.f64 	%fd68, [%r48+256];
	fma.rn.f64 	%fd69, %fd67, %fd68, %fd66;
	ld.shared.f64 	%fd70, [%r8+24];
	ld.shared.f64 	%fd71, [%r48+384];
	fma.rn.f64 	%fd72, %fd70, %fd71, %fd69;
	ld.shared.f64 	%fd73, [%r8+32];
	ld.shared.f64 	%fd74, [%r48+512];
	fma.rn.f64 	%fd75, %fd73, %fd74, %fd72;
	ld.shared.f64 	%fd76, [%r8+40];
	ld.shared.f64 	%fd77, [%r48+640];
	fma.rn.f64 	%fd78, %fd76, %fd77, %fd75;
	ld.shared.f64 	%fd79, [%r8+48];
	ld.shared.f64 	%fd80, [%r48+768];
	fma.rn.f64 	%fd81, %fd79, %fd80, %fd78;
	ld.shared.f64 	%fd82, [%r8+56];
	ld.shared.f64 	%fd83, [%r48+896];
	fma.rn.f64 	%fd84, %fd82, %fd83, %fd81;
	ld.shared.f64 	%fd85, [%r8+64];
	ld.shared.f64 	%fd86, [%r48+1024];
	fma.rn.f64 	%fd87, %fd85, %fd86, %fd84;
	ld.shared.f64 	%fd88, [%r8+72];
	ld.shared.f64 	%fd89, [%r48+1152];
	fma.rn.f64 	%fd90, %fd88, %fd89, %fd87;
	ld.shared.f64 	%fd91, [%r8+80];
	ld.shared.f64 	%fd92, [%r48+1280];
	fma.rn.f64 	%fd93, %fd91, %fd92, %fd90;
	ld.shared.f64 	%fd94, [%r8+88];
	ld.shared.f64 	%fd95, [%r48+1408];
	fma.rn.f64 	%fd96, %fd94, %fd95, %fd93;
	ld.shared.f64 	%fd97, [%r8+96];
	ld.shared.f64 	%fd98, [%r48+1536];
	fma.rn.f64 	%fd99, %fd97, %fd98, %fd96;
	ld.shared.f64 	%fd100, [%r8+104];
	ld.shared.f64 	%fd101, [%r48+1664];
	fma.rn.f64 	%fd102, %fd100, %fd101, %fd99;
	ld.shared.f64 	%fd103, [%r8+112];
	ld.shared.f64 	%fd104, [%r48+1792];
	fma.rn.f64 	%fd105, %fd103, %fd104, %fd102;
	ld.shared.f64 	%fd106, [%r8+120];
	ld.shared.f64 	%fd107, [%r48+1920];
	fma.rn.f64 	%fd108, %fd106, %fd107, %fd105;
	bar.sync 	0;
	ld.global.f64 	%fd109, [%rd12+128];
	st.shared.f64 	[%r9], %fd109;
	add.s64 	%rd17, %rd15, %rd16;
	ld.global.f64 	%fd110, [%rd17];
	st.shared.f64 	[%r49], %fd110;
	bar.sync 	0;
	ld.shared.f64 	%fd111, [%r8];
	ld.shared.f64 	%fd112, [%r48];
	fma.rn.f64 	%fd113, %fd111, %fd112, %fd108;
	ld.shared.f64 	%fd114, [%r8+8];
	ld.shared.f64 	%fd115, [%r48+128];
	fma.rn.f64 	%fd116, %fd114, %fd115, %fd113;
	ld.shared.f64 	%fd117, [%r8+16];
	ld.shared.f64 	%fd118, [%r48+256];
	fma.rn.f64 	%fd119, %fd117, %fd118, %fd116;
	ld.shared.f64 	%fd120, [%r8+24];
	ld.shared.f64 	%fd121, [%r48+384];
	fma.rn.f64 	%fd122, %fd120, %fd121, %fd119;
	ld.shared.f64 	%fd123, [%r8+32];
	ld.shared.f64 	%fd124, [%r48+512];
	fma.rn.f64 	%fd125, %fd123, %fd124, %fd122;
	ld.shared.f64 	%fd126, [%r8+40];
	ld.shared.f64 	%fd127, [%r48+640];
	fma.rn.f64 	%fd128, %fd126, %fd127, %fd125;
	ld.shared.f64 	%fd129, [%r8+48];
	ld.shared.f64 	%fd130, [%r48+768];
	fma.rn.f64 	%fd131, %fd129, %fd130, %fd128;
	ld.shared.f64 	%fd132, [%r8+56];
	ld.shared.f64 	%fd133, [%r48+896];
	fma.rn.f64 	%fd134, %fd132, %fd133, %fd131;
	ld.shared.f64 	%fd135, [%r8+64];
	ld.shared.f64 	%fd136, [%r48+1024];
	fma.rn.f64 	%fd137, %fd135, %fd136, %fd134;
	ld.shared.f64 	%fd138, [%r8+72];
	ld.shared.f64 	%fd139, [%r48+1152];
	fma.rn.f64 	%fd140, %fd138, %fd139, %fd137;
	ld.shared.f64 	%fd141, [%r8+80];
	ld.shared.f64 	%fd142, [%r48+1280];
	fma.rn.f64 	%fd143, %fd141, %fd142, %fd140;
	ld.shared.f64 	%fd144, [%r8+88];
	ld.shared.f64 	%fd145, [%r48+1408];
	fma.rn.f64 	%fd146, %fd144, %fd145, %fd143;
	ld.shared.f64 	%fd147, [%r8+96];
	ld.shared.f64 	%fd148, [%r48+1536];
	fma.rn.f64 	%fd149, %fd147, %fd148, %fd146;
	ld.shared.f64 	%fd150, [%r8+104];
	ld.shared.f64 	%fd151, [%r48+1664];
	fma.rn.f64 	%fd152, %fd150, %fd151, %fd149;
	ld.shared.f64 	%fd153, [%r8+112];
	ld.shared.f64 	%fd154, [%r48+1792];
	fma.rn.f64 	%fd155, %fd153, %fd154, %fd152;
	ld.shared.f64 	%fd156, [%r8+120];
	ld.shared.f64 	%fd157, [%r48+1920];
	fma.rn.f64 	%fd161, %fd156, %fd157, %fd155;
	bar.sync 	0;
	add.s32 	%r63, %r63, 32;
	shl.b32 	%r50, %r25, 5;
	add.s32 	%r62, %r62, %r50;
	add.s32 	%r61, %r61, 32;
	add.s32 	%r51, %r4, %r25;
	setp.lt.s32 	%p4, %r63, %r51;
	@%p4 bra 	$L__BB1_5;
$L__BB1_6:
	ld.param.u64 	%rd23, [_Z16matrixMultSharedPdS_S_i_param_2];
	cvta.to.global.u64 	%rd18, %rd23;
	shl.b32 	%r54, %r26, 4;
	add.s32 	%r56, %r54, %r1;
	mad.lo.s32 	%r57, %r25, %r2, %r56;
	add.s32 	%r58, %r57, %r4;
	mul.wide.s32 	%rd19, %r58, 8;
	add.s64 	%rd20, %rd18, %rd19;
	st.global.f64 	[%rd20], %fd161;
	ret;

}


// ===== COMPILED SASS (sm_100) =====

	.target	sm_100

	.elftype	@"ET_EXEC"


//--------------------- .note.nv.tkinfo           --------------------------
	.section	.note.nv.tkinfo,"",@"SHT_NOTE"
	.sectionflags	@"SHF_NOTE_NV_TKINFO"
	.tkinfo
        /*0018*/ 	.word	0x00000002
        /*0030*/ 	.string	""
        /*0030*/ 	.string	"ptxas"
        /*0030*/ 	.string	"Cuda compilation tools, release 13.0, V13.0.88"
        /*0030*/ 	.string	"Build cuda_13.0.r13.0/compiler.36424714_0"
        /*0030*/ 	.string	"-arch sm_100 -m 64 "



//--------------------- .note.nv.cuinfo           --------------------------
	.section	.note.nv.cuinfo,"",@"SHT_NOTE"
	.sectionflags	@"SHF_NOTE_NV_CUINFO"
        /*0018*/ 	.short	0x0002
        /*001a*/ 	.short	0x0064
        /*001c*/ 	.short	0x0082
	.zero		2


//--------------------- .nv.info                  --------------------------
	.section	.nv.info,"",@"SHT_CUDA_INFO"
	.align	4


	//----- nvinfo : EIATTR_REGCOUNT
	.align		4
        /*0000*/ 	.byte	0x04, 0x2f
        /*0002*/ 	.short	(.L_1 - .L_0)
	.align		4
.L_0:
        /*0004*/ 	.word	index@(_Z10matrixMultPKdS0_Pdi)
        /*0008*/ 	.word	0x00000020


	//----- nvinfo : EIATTR_FRAME_SIZE
	.align		4
.L_1:
        /*000c*/ 	.byte	0x04, 0x11
        /*000e*/ 	.short	(.L_3 - .L_2)
	.align		4
.L_2:
        /*0010*/ 	.word	index@(_Z10matrixMultPKdS0_Pdi)
        /*0014*/ 	.word	0x00000000


	//----- nvinfo : EIATTR_REGCOUNT
	.align		4
.L_3:
        /*0018*/ 	.byte	0x04, 0x2f
        /*001a*/ 	.short	(.L_5 - .L_4)
	.align		4
.L_4:
        /*001c*/ 	.word	index@(_Z16matrixMultSharedPdS_S_i)
        /*0020*/ 	.word	0x00000028


	//----- nvinfo : EIATTR_FRAME_SIZE
	.align		4
.L_5:
        /*0024*/ 	.byte	0x04, 0x11
        /*0026*/ 	.short	(.L_7 - .L_6)
	.align		4
.L_6:
        /*0028*/ 	.word	index@(_Z16matrixMultSharedPdS_S_i)
        /*002c*/ 	.word	0x00000000


	//----- nvinfo : EIATTR_MIN_STACK_SIZE
	.align		4
.L_7:
        /*0030*/ 	.byte	0x04, 0x12
        /*0032*/ 	.short	(.L_9 - .L_8)
	.align		4
.L_8:
        /*0034*/ 	.word	index@(_Z16matrixMultSharedPdS_S_i)
        /*0038*/ 	.word	0x00000000


	//----- nvinfo : EIATTR_MIN_STACK_SIZE
	.align		4
.L_9:
        /*003c*/ 	.byte	0x04, 0x12
        /*003e*/ 	.short	(.L_11 - .L_10)
	.align		4
.L_10:
        /*0040*/ 	.word	index@(_Z10matrixMultPKdS0_Pdi)
        /*0044*/ 	.word	0x00000000
.L_11:


//--------------------- .nv.compat                --------------------------
	.section	.nv.compat,"",@"SHT_CUDA_COMPAT_INFO"
	.align	4
        /*0000*/ 	.byte	0x02, 0x09, 0x00, 0x00, 0x02, 0x02, 0x01, 0x00, 0x02, 0x05, 0x05, 0x00, 0x03, 0x07, 0x01, 0x01
        /*0010*/ 	.byte	0x02, 0x03, 0x00, 0x00, 0x02, 0x06, 0x01, 0x00, 0x04, 0x0b, 0x08, 0x00, 0x01, 0x00, 0x00, 0x00
        /*0020*/ 	.byte	0x00, 0x00, 0x00, 0x00


//--------------------- .nv.info._Z16matrixMultSharedPdS_S_i --------------------------
	.section	.nv.info._Z16matrixMultSharedPdS_S_i,"",@"SHT_CUDA_INFO"
	.sectionflags	@""
	.align	4


	//----- nvinfo : EIATTR_CUDA_API_VERSION
	.align		4
        /*0000*/ 	.byte	0x04, 0x37
        /*0002*/ 	.short	(.L_13 - .L_12)
.L_12:
        /*0004*/ 	.word	0x00000082


	//----- nvinfo : EIATTR_KPARAM_INFO
	.align		4
.L_13:
        /*0008*/ 	.byte	0x04, 0x17
        /*000a*/ 	.short	(.L_15 - .L_14)
.L_14:
        /*000c*/ 	.word	0x00000000
        /*0010*/ 	.short	0x0003
        /*0012*/ 	.short	0x0018
        /*0014*/ 	.byte	0x00, 0xf0, 0x11, 0x00


	//----- nvinfo : EIATTR_KPARAM_INFO
	.align		4
.L_15:
        /*0018*/ 	.byte	0x04, 0x17
        /*001a*/ 	.short	(.L_17 - .L_16)
.L_16:
        /*001c*/ 	.word	0x00000000
        /*0020*/ 	.short	0x0002
        /*0022*/ 	.short	0x0010
        /*0024*/ 	.byte	0x00, 0xf5, 0x21, 0x00


	//----- nvinfo : EIATTR_KPARAM_INFO
	.align		4
.L_17:
        /*0028*/ 	.byte	0x04, 0x17
        /*002a*/ 	.short	(.L_19 - .L_18)
.L_18:
        /*002c*/ 	.word	0x00000000
        /*0030*/ 	.short	0x0001
        /*0032*/ 	.short	0x0008
        /*0034*/ 	.byte	0x00, 0xf5, 0x21, 0x00


	//----- nvinfo : EIATTR_KPARAM_INFO
	.align		4
.L_19:
        /*0038*/ 	.byte	0x04, 0x17
        /*003a*/ 	.short	(.L_21 - .L_20)
.L_20:
        /*003c*/ 	.word	0x00000000
        /*0040*/ 	.short	0x0000
        /*0042*/ 	.short	0x0000
        /*0044*/ 	.byte	0x00, 0xf5, 0x21, 0x00


	//----- nvinfo : EIATTR_SPARSE_MMA_MASK
	.align		4
.L_21:
        /*0048*/ 	.byte	0x03, 0x50
        /*004a*/ 	.short	0x0000


	//----- nvinfo : EIATTR_MAXREG_COUNT
	.align		4
        /*004c*/ 	.byte	0x03, 0x1b
        /*004e*/ 	.short	0x00ff


	//----- nvinfo : EIATTR_NUM_BARRIERS
	.align		4
        /*0050*/ 	.byte	0x02, 0x4c
        /*0052*/ 	.byte	0x01
	.zero		1


	//----- nvinfo : EIATTR_MERCURY_ISA_VERSION
	.align		4
        /*0054*/ 	.byte	0x03, 0x5f
        /*0056*/ 	.short	0x0101


	//----- nvinfo : EIATTR_VRC_CTA_INIT_COUNT
	.align		4
        /*0058*/ 	.byte	0x02, 0x4a
	.zero		1
	.zero		1


	//----- nvinfo : EIATTR_EXIT_INSTR_OFFSETS
	.align		4
        /*005c*/ 	.byte	0x04, 0x1c
        /*005e*/ 	.short	(.L_23 - .L_22)


	//   ....[0]....
.L_22:
        /*0060*/ 	.word	0x00000c80


	//----- nvinfo : EIATTR_CBANK_PARAM_SIZE
	.align		4
.L_23:
        /*0064*/ 	.byte	0x03, 0x19
        /*0066*/ 	.short	0x001c


	//----- nvinfo : EIATTR_PARAM_CBANK
	.align		4
        /*0068*/ 	.byte	0x04, 0x0a
        /*006a*/ 	.short	(.L_25 - .L_24)
	.align		4
.L_24:
        /*006c*/ 	.word	index@(.nv.constant0._Z16matrixMultSharedPdS_S_i)
        /*0070*/ 	.short	0x0380
        /*0072*/ 	.short	0x001c


	//----- nvinfo : EIATTR_SW_WAR
	.align		4
.L_25:
        /*0074*/ 	.byte	0x04, 0x36
        /*0076*/ 	.short	(.L_27 - .L_26)
.L_26:
        /*0078*/ 	.word	0x00000008
.L_27:


//--------------------- .nv.info._Z10matrixMultPKdS0_Pdi --------------------------
	.section	.nv.info._Z10matrixMultPKdS0_Pdi,"",@"SHT_CUDA_INFO"
	.sectionflags	@""
	.align	4


	//----- nvinfo : EIATTR_CUDA_API_VERSION
	.align		4
        /*0000*/ 	.byte	0x04, 0x37
        /*0002*/ 	.short	(.L_29 - .L_28)
.L_28:
        /*0004*/ 	.word	0x00000082


	//----- nvinfo : EIATTR_KPARAM_INFO
	.align		4
.L_29:
        /*0008*/ 	.byte	0x04, 0x17
        /*000a*/ 	.short	(.L_31 - .L_30)
.L_30:
        /*000c*/ 	.word	0x00000000
        /*0010*/ 	.short	0x0003
        /*0012*/ 	.short	0x0018
        /*0014*/ 	.byte	0x00, 0xf0, 0x11, 0x00


	//----- nvinfo : EIATTR_KPARAM_INFO
	.align		4
.L_31:
        /*0018*/ 	.byte	0x04, 0x17
        /*001a*/ 	.short	(.L_33 - .L_32)
.L_32:
        /*001c*/ 	.word	0x00000000
        /*0020*/ 	.short	0x0002
        /*0022*/ 	.short	0x0010
        /*0024*/ 	.byte	0x00, 0xf5, 0x21, 0x00


	//----- nvinfo : EIATTR_KPARAM_INFO
	.align		4
.L_33:
        /*0028*/ 	.byte	0x04, 0x17
        /*002a*/ 	.short	(.L_35 - .L_34)
.L_34:
        /*002c*/ 	.word	0x00000000
        /*0030*/ 	.short	0x0001
        /*0032*/ 	.short	0x0008
        /*0034*/ 	.byte	0x00, 0xf5, 0x21, 0x00


	//----- nvinfo : EIATTR_KPARAM_INFO
	.align		4
.L_35:
        /*0038*/ 	.byte	0x04, 0x17
        /*003a*/ 	.short	(.L_37 - .L_36)
.L_36:
        /*003c*/ 	.word	0x00000000
        /*0040*/ 	.short	0x0000
        /*0042*/ 	.short	0x0000
        /*0044*/ 	.byte	0x00, 0xf5, 0x21, 0x00


	//----- nvinfo : EIATTR_SPARSE_MMA_MASK
	.align		4
.L_37:
        /*0048*/ 	.byte	0x03, 0x50
        /*004a*/ 	.short	0x0000


	//----- nvinfo : EIATTR_MAXREG_COUNT
	.align		4
        /*004c*/ 	.byte	0x03, 0x1b
        /*004e*/ 	.short	0x00ff


	//----- nvinfo : EIATTR_MERCURY_ISA_VERSION
	.align		4
        /*0050*/ 	.byte	0x03, 0x5f
        /*0052*/ 	.short	0x0101


	//----- nvinfo : EIATTR_VRC_CTA_INIT_COUNT
	.align		4
        /*0054*/ 	.byte	0x02, 0x4a
	.zero		1
	.zero		1


	//----- nvinfo : EIATTR_EXIT_INSTR_OFFSETS
	.align		4
        /*0058*/ 	.byte	0x04, 0x1c
        /*005a*/ 	.short	(.L_39 - .L_38)


	//   ....[0]....
.L_38:
        /*005c*/ 	.word	0x000009a0


	//----- nvinfo : EIATTR_CBANK_PARAM_SIZE
	.align		4
.L_39:
        /*0060*/ 	.byte	0x03, 0x19
        /*0062*/ 	.short	0x001c


	//----- nvinfo : EIATTR_PARAM_CBANK
	.align		4
        /*0064*/ 	.byte	0x04, 0x0a
        /*0066*/ 	.short	(.L_41 - .L_40)
	.align		4
.L_40:
        /*0068*/ 	.word	index@(.nv.constant0._Z10matrixMultPKdS0_Pdi)
        /*006c*/ 	.short	0x0380
        /*006e*/ 	.short	0x001c


	//----- nvinfo : EIATTR_SW_WAR
	.align		4
.L_41:
        /*0070*/ 	.byte	0x04, 0x36
        /*0072*/ 	.short	(.L_43 - .L_42)
.L_42:
        /*0074*/ 	.word	0x00000008
.L_43:


//--------------------- .nv.callgraph             --------------------------
	.section	.nv.callgraph,"",@"SHT_CUDA_CALLGRAPH"
	.align	4
	.sectionentsize	8
	.align		4
        /*0000*/ 	.word	0x00000000
	.align		4
        /*0004*/ 	.word	0xffffffff
	.align		4
        /*0008*/ 	.word	0x00000000
	.align		4
        /*000c*/ 	.word	0xfffffffe
	.align		4
        /*0010*/ 	.word	0x00000000
	.align		4
        /*0014*/ 	.word	0xfffffffd
	.align		4
        /*0018*/ 	.word	0x00000000
	.align		4
        /*001c*/ 	.word	0xfffffffc


//--------------------- .text._Z16matrixMultSharedPdS_S_i --------------------------
	.section	.text._Z16matrixMultSharedPdS_S_i,"ax",@progbits
	.align	128
        .global         _Z16matrixMultSharedPdS_S_i
        .type           _Z16matrixMultSharedPdS_S_i,@function
        .size           _Z16matrixMultSharedPdS_S_i,(.L_x_9 - _Z16matrixMultSharedPdS_S_i)
        .other          _Z16matrixMultSharedPdS_S_i,@"STO_CUDA_ENTRY STV_DEFAULT"
_Z16matrixMultSharedPdS_S_i:
.text._Z16matrixMultSharedPdS_S_i:
[----:B------:R-:W-:Y:S08]  /*0000*/  LDC R1, c[0x0][0x37c] ;  /* 0x0000df00ff017b82 */ /* 0x000ff00000000800 */
[----:B------:R-:W0:Y:S01]  /*0010*/  LDC R0, c[0x0][0x398] ;  /* 0x0000e600ff007b82 */ /* 0x000e220000000800 */
[----:B------:R-:W1:Y:S01]  /*0020*/  S2R R2, SR_CTAID.X ;  /* 0x0000000000027919 */ /* 0x000e620000002500 */
[----:B------:R-:W2:Y:S01]  /*0030*/  LDCU.64 UR8, c[0x0][0x358] ;  /* 0x00006b00ff0877ac */ /* 0x000ea20008000a00 */
[----:B------:R-:W-:Y:S01]  /*0040*/  CS2R R16, SRZ ;  /* 0x0000000000107805 */ /* 0x000fe2000001ff00 */
[----:B------:R-:W3:Y:S04]  /*0050*/  S2R R3, SR_TID.X ;  /* 0x0000000000037919 */ /* 0x000ee80000002100 */
[----:B------:R-:W4:Y:S01]  /*0060*/  S2UR UR4, SR_CTAID.Y ;  /* 0x00000000000479c3 */ /* 0x000f220000002600 */
[----:B------:R-:W0:Y:S02]  /*0070*/  S2R R5, SR_TID.Y ;  /* 0x0000000000057919 */ /* 0x000e240000002200 */
[----:B0-----:R-:W-:-:S02]  /*0080*/  ISETP.GE.AND P0, PT, R0, 0x1, PT ;  /* 0x000000010000780c */ /* 0x001fc40003f06270 */
[----:B------:R-:W-:-:S05]  /*0090*/  SHF.L.U32 R22, R0, 0x4, RZ ;  /* 0x0000000400167819 */ /* 0x000fca00000006ff */
[----:B----4-:R-:W-:-:S06]  /*00a0*/  IMAD R23, R22, UR4, RZ ;  /* 0x0000000416177c24 */ /* 0x010fcc000f8e02ff */
[----:B-123--:R-:W-:Y:S05]  /*00b0*/  @!P0 BRA `(.L_x_0) ;  /* 0x0000000800d88947 */ /* 0x00efea0003800000 */
[----:B------:R-:W0:Y:S01]  /*00c0*/  S2UR UR6, SR_CgaCtaId ;  /* 0x00000000000679c3 */ /* 0x000e220000008800 */
[C---:B------:R-:W-:Y:S01]  /*00d0*/  VIADD R24, R23.reuse, 0x10 ;  /* 0x0000001017187836 */ /* 0x040fe20000000000 */
[----:B------:R-:W-:Y:S01]  /*00e0*/  IADD3 R21, PT, PT, R23, R0, RZ ;  /* 0x0000000017157210 */ /* 0x000fe20007ffe0ff */
[----:B------:R-:W-:Y:S01]  /*00f0*/  UMOV UR4, 0x400 ;  /* 0x0000040000047882 */ /* 0x000fe20000000000 */
[-C--:B------:R-:W-:Y:S01]  /*0100*/  LOP3.LUT R7, RZ, R23.reuse, RZ, 0x33, !PT ;  /* 0x00000017ff077212 */ /* 0x080fe200078e33ff */
[----:B------:R-:W-:Y:S01]  /*0110*/  UIADD3 UR5, UPT, UPT, UR4, 0x800, URZ ;  /* 0x0000080004057890 */ /* 0x000fe2000fffe0ff */
[----:B------:R-:W-:Y:S01]  /*0120*/  VIMNMX R4, PT, PT, R21, R24, !PT ;  /* 0x0000001815047248 */ /* 0x000fe20007fe0100 */
[----:B------:R-:W-:Y:S01]  /*0130*/  IMAD.SHL.U32 R25, R2, 0x10, RZ ;  /* 0x0000001002197824 */ /* 0x000fe200078e00ff */
[----:B------:R-:W-:Y:S02]  /*0140*/  MOV R26, R23 ;  /* 0x00000017001a7202 */ /* 0x000fe40000000f00 */
[----:B------:R-:W-:-:S02]  /*0150*/  CS2R R16, SRZ ;  /* 0x0000000000107805 */ /* 0x000fc4000001ff00 */
[----:B------:R-:W-:-:S04]  /*0160*/  IADD3 R4, PT, PT, R4, R7, RZ ;  /* 0x0000000704047210 */ /* 0x000fc80007ffe0ff */
[C---:B------:R-:W-:Y:S02]  /*0170*/  LOP3.LUT P0, RZ, R4.reuse, 0x10, RZ, 0xc0, !PT ;  /* 0x0000001004ff7812 */ /* 0x040fe4000780c0ff */
[----:B------:R-:W-:Y:S01]  /*0180*/  ISETP.GE.U32.AND P1, PT, R4, 0x10, PT ;  /* 0x000000100400780c */ /* 0x000fe20003f26070 */
[----:B0-----:R-:W-:Y:S02]  /*0190*/  ULEA UR4, UR6, UR4, 0x18 ;  /* 0x0000000406047291 */ /* 0x001fe4000f8ec0ff */
[----:B------:R-:W-:-:S04]  /*01a0*/  ULEA UR5, UR6, UR5, 0x18 ;  /* 0x0000000506057291 */ /* 0x000fc8000f8ec0ff */
[----:B------:R-:W-:Y:S02]  /*01b0*/  LEA R20, R5, UR4, 0x7 ;  /* 0x0000000405147c11 */ /* 0x000fe4000f8e38ff */
[----:B------:R-:W-:-:S03]  /*01c0*/  LEA R6, R3, UR5, 0x3 ;  /* 0x0000000503067c11 */ /* 0x000fc6000f8e18ff */
[----:B------:R-:W-:Y:S01]  /*01d0*/  IMAD R7, R3, 0x8, R20 ;  /* 0x0000000803077824 */ /* 0x000fe200078e0214 */
[----:B------:R-:W-:Y:S01]  /*01e0*/  LEA R4, R5, R6, 0x7 ;  /* 0x0000000605047211 */ /* 0x000fe200078e38ff */
[----:B------:R-:W-:Y:S06]  /*01f0*/  @P0 BRA `(.L_x_1) ;  /* 0x0000000000dc0947 */ /* 0x000fec0003800000 */
[----:B------:R-:W0:Y:S01]  /*0200*/  LDC.64 R18, c[0x0][0x380] ;  /* 0x0000e000ff127b82 */ /* 0x000e220000000a00 */
[----:B------:R-:W-:-:S04]  /*0210*/  IMAD R10, R5, R0, R3 ;  /* 0x00000000050a7224 */ /* 0x000fc800078e0203 */
[----:B------:R-:W-:Y:S01]  /*0220*/  IMAD.IADD R11, R23, 0x1, R10 ;  /* 0x00000001170b7824 */ /* 0x000fe200078e020a */
[----:B------:R-:W-:Y:S02]  /*0230*/  IADD3 R33, PT, PT, R25, R10, RZ ;  /* 0x0000000a19217210 */ /* 0x000fe40007ffe0ff */
[----:B------:R-:W1:Y:S01]  /*0240*/  LDC.64 R8, c[0x0][0x388] ;  /* 0x0000e200ff087b82 */ /* 0x000e620000000a00 */
[----:B0-----:R-:W-:-:S06]  /*0250*/  IMAD.WIDE R18, R11, 0x8, R18 ;  /* 0x000000080b127825 */ /* 0x001fcc00078e0212 */
[----:B------:R-:W2:Y:S01]  /*0260*/  LDG.E.64 R18, desc[UR8][R18.64] ;  /* 0x0000000812127981 */ /* 0x000ea2000c1e1b00 */
[----:B-1----:R-:W-:-:S05]  /*0270*/  IMAD.WIDE R32, R33, 0x8, R8 ;  /* 0x0000000821207825 */ /* 0x002fca00078e0208 */
[----:B------:R-:W3:Y:S01]  /*0280*/  LDG.E.64 R34, desc[UR8][R32.64] ;  /* 0x0000000820227981 */ /* 0x000ee2000c1e1b00 */
[----:B------:R-:W-:-:S03]  /*0290*/  IADD3 R25, PT, PT, R22, R25, RZ ;  /* 0x0000001916197210 */ /* 0x000fc60007ffe0ff */
[----:B--2---:R-:W-:Y:S04]  /*02a0*/  STS.64 [R7], R18 ;  /* 0x0000001207007388 */ /* 0x004fe80000000a00 */
[----:B---3--:R-:W-:Y:S01]  /*02b0*/  STS.64 [R4], R34 ;  /* 0x0000002204007388 */ /* 0x008fe20000000a00 */
[----:B------:R-:W-:Y:S06]  /*02c0*/  BAR.SYNC.DEFER_BLOCKING 0x0 ;  /* 0x0000000000007b1d */ /* 0x000fec0000010000 */
[----:B------:R-:W-:Y:S04]  /*02d0*/  LDS.64 R16, [R6] ;  /* 0x0000000006107984 */ /* 0x000fe80000000a00 */
[----:B------:R-:W0:Y:S04]  /*02e0*/  LDS.128 R8, [R20] ;  /* 0x0000000014087984 */ /* 0x000e280000000c00 */
[----:B------:R-:W1:Y:S04]  /*02f0*/  LDS.64 R28, [R6+0x80] ;  /* 0x00008000061c7984 */ /* 0x000e680000000a00 */
[----:B------:R-:W-:Y:S04]  /*0300*/  LDS.64 R30, [R6+0x100] ;  /* 0x00010000061e7984 */ /* 0x000fe80000000a00 */
[----:B------:R-:W2:Y:S04]  /*0310*/  LDS.128 R12, [R20+0x10] ;  /* 0x00001000140c7984 */ /* 0x000ea80000000c00 */
[----:B------:R-:W3:Y:S04]  /*0320*/  LDS.64 R26, [R6+0x180] ;  /* 0x00018000061a7984 */ /* 0x000ee80000000a00 */
[----:B------:R-:W-:Y:S01]  /*0330*/  LDS.64 R32, [R6+0x200] ;  /* 0x0002000006207984 */ /* 0x000fe20000000a00 */
[----:B0-----:R-:W-:-:S03]  /*0340*/  DFMA R8, R8, R16, RZ ;  /* 0x000000100808722b */ /* 0x001fc600000000ff */
[----:B------:R-:W0:Y:S05]  /*0350*/  LDS.128 R16, [R20+0x20] ;  /* 0x0000200014107984 */ /* 0x000e2a0000000c00 */
[----:B-1----:R-:W-:Y:S01]  /*0360*/  DFMA R8, R28, R10, R8 ;  /* 0x0000000a1c08722b */ /* 0x002fe20000000008 */
[----:B------:R-:W1:Y:S07]  /*0370*/  LDS.64 R28, [R6+0x280] ;  /* 0x00028000061c7984 */ /* 0x000e6e0000000a00 */
[----:B--2---:R-:W-:Y:S01]  /*0380*/  DFMA R12, R12, R30, R8 ;  /* 0x0000001e0c0c722b */ /* 0x004fe20000000008 */
[----:B------:R-:W-:Y:S04]  /*0390*/  LDS.64 R30, [R6+0x300] ;  /* 0x00030000061e7984 */ /* 0x000fe80000000a00 */
[----:B------:R-:W2:Y:S03]  /*03a0*/  LDS.128 R8, [R20+0x30] ;  /* 0x0000300014087984 */ /* 0x000ea60000000c00 */
[----:B---3--:R-:W-:Y:S01]  /*03b0*/  DFMA R12, R26, R14, R12 ;  /* 0x0000000e1a0c722b */ /* 0x008fe2000000000c */
[----:B------:R-:W3:Y:S07]  /*03c0*/  LDS.64 R26, [R6+0x380] ;  /* 0x00038000061a7984 */ /* 0x000eee0000000a00 */
[----:B0-----:R-:W-:Y:S01]  /*03d0*/  DFMA R16, R16, R32, R12 ;  /* 0x000000201010722b */ /* 0x001fe2000000000c */
[----:B------:R-:W-:Y:S04]  /*03e0*/  LDS.64 R32, [R6+0x400] ;  /* 0x0004000006207984 */ /* 0x000fe80000000a00 */
[----:B------:R-:W0:Y:S03]  /*03f0*/  LDS.128 R12, [R20+0x40] ;  /* 0x00004000140c7984 */ /* 0x000e260000000c00 */
        /* <DEDUP_REMOVED lines=17> */
[----:B0-----:R-:W-:-:S08]  /*0510*/  DFMA R8, R8, R32, R26 ;  /* 0x000000200808722b */ /* 0x001fd0000000001a */
[----:B-1----:R-:W-:Y:S01]  /*0520*/  DFMA R8, R28, R10, R8 ;  /* 0x0000000a1c08722b */ /* 0x002fe20000000008 */
[----:B------:R-:W-:-:S07]  /*0530*/  IMAD.MOV.U32 R26, RZ, RZ, R24 ;  /* 0x000000ffff1a7224 */ /* 0x000fce00078e0018 */
[----:B--2---:R-:W-:-:S08]  /*0540*/  DFMA R16, R12, R16, R8 ;  /* 0x000000100c10722b */ /* 0x004fd00000000008 */
[----:B---3--:R-:W-:Y:S01]  /*0550*/  DFMA R16, R18, R14, R16 ;  /* 0x0000000e1210722b */ /* 0x008fe20000000010 */
[----:B------:R-:W-:Y:S10]  /*0560*/  BAR.SYNC.DEFER_BLOCKING 0x0 ;  /* 0x0000000000007b1d */ /* 0x000ff40000010000 */
.L_x_1:
[----:B------:R-:W-:Y:S05]  /*0570*/  @!P1 BRA `(.L_x_0) ;  /* 0x0000000400a89947 */ /* 0x000fea0003800000 */
[----:B------:R-:W-:Y:S01]  /*0580*/  IADD3 R24, PT, PT, R26, R3, RZ ;  /* 0x000000031a187210 */ /* 0x000fe20007ffe0ff */
[----:B------:R-:W-:-:S04]  /*0590*/  IMAD.IADD R25, R3, 0x1, R25 ;  /* 0x0000000103197824 */ /* 0x000fc800078e0219 */
[CC--:B------:R-:W-:Y:S02]  /*05a0*/  IMAD R25, R5.reuse, R0.reuse, R25 ;  /* 0x0000000005197224 */ /* 0x0c0fe400078e0219 */
[----:B------:R-:W-:-:S07]  /*05b0*/  IMAD R24, R5, R0, R24 ;  /* 0x0000000005187224 */ /* 0x000fce00078e0218 */
.L_x_2:
[----:B------:R-:W0:Y:S08]  /*05c0*/  LDC.64 R28, c[0x0][0x380] ;  /* 0x0000e000ff1c7b82 */ /* 0x000e300000000a00 */
[----:B------:R-:W1:Y:S01]  /*05d0*/  LDC.64 R30, c[0x0][0x388] ;  /* 0x0000e200ff1e7b82 */ /* 0x000e620000000a00 */
[----:B0-----:R-:W-:-:S05]  /*05e0*/  IMAD.WIDE R28, R24, 0x8, R28 ;  /* 0x00000008181c7825 */ /* 0x001fca00078e021c */
[----:B------:R-:W2:Y:S01]  /*05f0*/  LDG.E.64 R8, desc[UR8][R28.64] ;  /* 0x000000081c087981 */ /* 0x000ea2000c1e1b00 */
[----:B-1----:R-:W-:-:S05]  /*0600*/  IMAD.WIDE R30, R25, 0x8, R30 ;  /* 0x00000008191e7825 */ /* 0x002fca00078e021e */
[----:B------:R-:W3:Y:S04]  /*0610*/  LDG.E.64 R36, desc[UR8][R30.64] ;  /* 0x000000081e247981 */ /* 0x000ee8000c1e1b00 */
        /* <DEDUP_REMOVED lines=8> */
[----:B------:R-:W-:Y:S01]  /*06a0*/  LDS.64 R36, [R6+0x780] ;  /* 0x0007800006247984 */ /* 0x000fe20000000a00 */
[----:B0-----:R-:W-:-:S03]  /*06b0*/  DFMA R12, R12, R32, R16 ;  /* 0x000000200c0c722b */ /* 0x001fc60000000010 */
[----:B------:R-:W0:Y:S04]  /*06c0*/  LDS.64 R16, [R6+0x180] ;  /* 0x0001800006107984 */ /* 0x000e280000000a00 */
[----:B------:R-:W-:Y:S01]  /*06d0*/  LDS.64 R32, [R6+0x200] ;  /* 0x0002000006207984 */ /* 0x000fe20000000a00 */
[----:B-1----:R-:W-:-:S03]  /*06e0*/  DFMA R34, R34, R14, R12 ;  /* 0x0000000e2222722b */ /* 0x002fc6000000000c */
[----:B------:R-:W1:Y:S05]  /*06f0*/  LDS.128 R12, [R20+0x20] ;  /* 0x00002000140c7984 */ /* 0x000e6a0000000c00 */
[----:B--2---:R-:W-:Y:S01]  /*0700*/  DFMA R34, R8, R18, R34 ;  /* 0x000000120822722b */ /* 0x004fe20000000022 */
[----:B------:R-:W2:Y:S07]  /*0710*/  LDS.64 R18, [R6+0x280] ;  /* 0x0002800006127984 */ /* 0x000eae0000000a00 */
        /* <DEDUP_REMOVED lines=8> */
[----:B0-----:R-:W-:Y:S01]  /*07a0*/  DFMA R8, R8, R16, R34 ;  /* 0x000000100808722b */ /* 0x001fe20000000022 */
[----:B------:R-:W0:Y:S04]  /*07b0*/  LDS.64 R16, [R6+0x480] ;  /* 0x0004800006107984 */ /* 0x000e280000000a00 */
[----:B------:R-:W-:Y:S03]  /*07c0*/  LDS.64 R34, [R6+0x500] ;  /* 0x0005000006227984 */ /* 0x000fe60000000a00 */
[----:B-1----:R-:W-:-:S02]  /*07d0*/  DFMA R32, R32, R10, R8 ;  /* 0x0000000a2020722b */ /* 0x002fc40000000008 */
[----:B------:R-:W1:Y:S06]  /*07e0*/  LDS.128 R8, [R20+0x50] ;  /* 0x0000500014087984 */ /* 0x000e6c0000000c00 */
[----:B--2---:R-:W-:Y:S01]  /*07f0*/  DFMA R18, R12, R18, R32 ;  /* 0x000000120c12722b */ /* 0x004fe20000000020 */
[----:B------:R-:W2:Y:S04]  /*0800*/  LDS.64 R12, [R6+0x580] ;  /* 0x00058000060c7984 */ /* 0x000ea80000000a00 */
[----:B------:R-:W-:Y:S03]  /*0810*/  LDS.64 R32, [R6+0x600] ;  /* 0x0006000006207984 */ /* 0x000fe60000000a00 */
[----:B0-----:R-:W-:-:S02]  /*0820*/  DFMA R14, R16, R14, R18 ;  /* 0x0000000e100e722b */ /* 0x001fc40000000012 */
[----:B------:R-:W0:Y:S06]  /*0830*/  LDS.128 R16, [R20+0x60] ;  /* 0x0000600014107984 */ /* 0x000e2c0000000c00 */
[----:B-1----:R-:W-:-:S08]  /*0840*/  DFMA R8, R8, R34, R14 ;  /* 0x000000220808722b */ /* 0x002fd0000000000e */
[----:B--2---:R-:W-:Y:S01]  /*0850*/  DFMA R10, R12, R10, R8 ;  /* 0x0000000a0c0a722b */ /* 0x004fe20000000008 */
[----:B------:R-:W-:Y:S02]  /*0860*/  IMAD.WIDE R12, R22, 0x8, R30 ;  /* 0x00000008160c7825 */ /* 0x000fe400078e021e */
[----:B------:R-:W1:Y:S05]  /*0870*/  LDS.64 R30, [R6+0x680] ;  /* 0x00068000061e7984 */ /* 0x000e6a0000000a00 */
[----:B0-----:R-:W-:Y:S01]  /*0880*/  DFMA R32, R16, R32, R10 ;  /* 0x000000201020722b */ /* 0x001fe2000000000a */
[----:B------:R-:W-:Y:S04]  /*0890*/  LDS.64 R16, [R6+0x700] ;  /* 0x0007000006107984 */ /* 0x000fe80000000a00 */
[----:B------:R-:W0:Y:S01]  /*08a0*/  LDS.128 R8, [R20+0x70] ;  /* 0x0000700014087984 */ /* 0x000e220000000c00 */
[----:B------:R-:W-:Y:S06]  /*08b0*/  BAR.SYNC.DEFER_BLOCKING 0x0 ;  /* 0x0000000000007b1d */ /* 0x000fec0000010000 */
[----:B------:R-:W2:Y:S04]  /*08c0*/  LDG.E.64 R28, desc[UR8][R28.64+0x80] ;  /* 0x000080081c1c7981 */ /* 0x000ea8000c1e1b00 */
[----:B------:R-:W3:Y:S01]  /*08d0*/  LDG.E.64 R12, desc[UR8][R12.64] ;  /* 0x000000080c0c7981 */ /* 0x000ee2000c1e1b00 */
[----:B-1----:R-:W-:-:S08]  /*08e0*/  DFMA R18, R30, R18, R32 ;  /* 0x000000121e12722b */ /* 0x002fd00000000020 */
[----:B0-----:R-:W-:-:S08]  /*08f0*/  DFMA R8, R8, R16, R18 ;  /* 0x000000100808722b */ /* 0x001fd00000000012 */
[----:B------:R-:W-:Y:S01]  /*0900*/  DFMA R8, R36, R10, R8 ;  /* 0x0000000a2408722b */ /* 0x000fe20000000008 */
[----:B------:R-:W-:-:S05]  /*0910*/  VIADD R26, R26, 0x20 ;  /* 0x000000201a1a7836 */ /* 0x000fca0000000000 */
[----:B------:R-:W-:Y:S01]  /*0920*/  ISETP.GE.AND P0, PT, R26, R21, PT ;  /* 0x000000151a00720c */ /* 0x000fe20003f06270 */
[----:B------:R-:W-:Y:S01]  /*0930*/  IMAD R25, R0, 0x20, R25 ;  /* 0x0000002000197824 */ /* 0x000fe200078e0219 */
[----:B------:R-:W-:Y:S01]  /*0940*/  IADD3 R24, PT, PT, R24, 0x20, RZ ;  /* 0x0000002018187810 */ /* 0x000fe20007ffe0ff */
        /* <DEDUP_REMOVED lines=8> */
[----:B------:R-:W3:Y:S01]  /*09d0*/  LDS.64 R28, [R6+0x180] ;  /* 0x00018000061c7984 */ /* 0x000ee20000000a00 */
[----:B0-----:R-:W-:-:S03]  /*09e0*/  DFMA R12, R12, R34, R8 ;  /* 0x000000220c0c722b */ /* 0x001fc60000000008 */
[----:B------:R-:W-:Y:S04]  /*09f0*/  LDS.64 R34, [R6+0x200] ;  /* 0x0002000006227984 */ /* 0x000fe80000000a00 */
[----:B------:R-:W0:Y:S01]  /*0a00*/  LDS.128 R8, [R20+0x20] ;  /* 0x0000200014087984 */ /* 0x000e220000000c00 */
[----:B-1----:R-:W-:-:S03]  /*0a10*/  DFMA R12, R30, R14, R12 ;  /* 0x0000000e1e0c722b */ /* 0x002fc6000000000c */
[----:B------:R-:W1:Y:S05]  /*0a20*/  LDS.64 R30, [R6+0x280] ;  /* 0x00028000061e7984 */ /* 0x000e6a0000000a00 */
        /* <DEDUP_REMOVED lines=26> */
[----:B-1----:R-:W-:-:S08]  /*0bd0*/  DFMA R12, R30, R14, R12 ;  /* 0x0000000e1e0c722b */ /* 0x002fd0000000000c */
[----:B--2---:R-:W-:-:S08]  /*0be0*/  DFMA R16, R16, R8, R12 ;  /* 0x000000081010722b */ /* 0x004fd0000000000c */
[----:B---3--:R-:W-:Y:S01]  /*0bf0*/  DFMA R16, R10, R18, R16 ;  /* 0x000000120a10722b */ /* 0x008fe20000000010 */
[----:B------:R-:W-:Y:S06]  /*0c00*/  BAR.SYNC.DEFER_BLOCKING 0x0 ;  /* 0x0000000000007b1d */ /* 0x000fec0000010000 */
[----:B------:R-:W-:Y:S05]  /*0c10*/  @!P0 BRA `(.L_x_2) ;  /* 0xfffffff800688947 */ /* 0x000fea000383ffff */
.L_x_0:
[----:B------:R-:W0:Y:S01]  /*0c20*/  LDC.64 R6, c[0x0][0x390] ;  /* 0x0000e400ff067b82 */ /* 0x000e220000000a00 */
[----:B------:R-:W-:-:S05]  /*0c30*/  LEA R2, R2, R3, 0x4 ;  /* 0x0000000302027211 */ /* 0x000fca00078e20ff */
[----:B------:R-:W-:-:S04]  /*0c40*/  IMAD R2, R5, R0, R2 ;  /* 0x0000000005027224 */ /* 0x000fc800078e0202 */
[----:B------:R-:W-:-:S04]  /*0c50*/  IMAD.IADD R3, R23, 0x1, R2 ;  /* 0x0000000117037824 */ /* 0x000fc800078e0202 */
[----:B0-----:R-:W-:-:S05]  /*0c60*/  IMAD.WIDE R2, R3, 0x8, R6 ;  /* 0x0000000803027825 */ /* 0x001fca00078e0206 */
[----:B------:R-:W-:Y:S01]  /*0c70*/  STG.E.64 desc[UR8][R2.64], R16 ;  /* 0x0000001002007986 */ /* 0x000fe2000c101b08 */
[----:B------:R-:W-:Y:S05]  /*0c80*/  EXIT ;  /* 0x000000000000794d */ /* 0x000fea0003800000 */
.L_x_3:
[----:B------:R-:W-:-:S00]  /*0c90*/  BRA `(.L_x_3) ;  /* 0xfffffffc00fc7947 */ /* 0x000fc0000383ffff */
[----:B------:R-:W-:-:S00]  /*0ca0*/  NOP ;  /* 0x0000000000007918 */ /* 0x000fc00000000000 */
        /* <DEDUP_REMOVED lines=13> */
.L_x_9:


//--------------------- .text._Z10matrixMultPKdS0_Pdi --------------------------
	.section	.text._Z10matrixMultPKdS0_Pdi,"ax",@progbits
	.align	128
        .global         _Z10matrixMultPKdS0_Pdi
        .type           _Z10matrixMultPKdS0_Pdi,@function
        .size           _Z10matrixMultPKdS0_Pdi,(.L_x_10 - _Z10matrixMultPKdS0_Pdi)
        .other          _Z10matrixMultPKdS0_Pdi,@"STO_CUDA_ENTRY STV_DEFAULT"
_Z10matrixMultPKdS0_Pdi:
.text._Z10matrixMultPKdS0_Pdi:
[----:B------:R-:W-:Y:S01]  /*0000*/  LDC R1, c[0x0][0x37c] ;  /* 0x0000df00ff017b82 */ /* 0x000fe20000000800 */
[----:B------:R-:W0:Y:S01]  /*0010*/  S2R R3, SR_CTAID.Y ;  /* 0x0000000000037919 */ /* 0x000e220000002600 */
[----:B------:R-:W1:Y:S01]  /*0020*/  LDCU UR18, c[0x0][0x398] ;  /* 0x00007300ff1277ac */ /* 0x000e620008000800 */
[----:B------:R-:W-:Y:S01]  /*0030*/  CS2R R26, SRZ ;  /* 0x00000000001a7805 */ /* 0x000fe2000001ff00 */
[----:B------:R-:W0:Y:S01]  /*0040*/  S2R R0, SR_TID.Y ;  /* 0x0000000000007919 */ /* 0x000e220000002200 */
[----:B------:R-:W0:Y:S01]  /*0050*/  LDCU UR4, c[0x0][0x364] ;  /* 0x00006c80ff0477ac */ /* 0x000e220008000800 */
[----:B------:R-:W2:Y:S01]  /*0060*/  S2R R2, SR_CTAID.X ;  /* 0x0000000000027919 */ /* 0x000ea20000002500 */
[----:B------:R-:W2:Y:S01]  /*0070*/  LDCU UR5, c[0x0][0x360] ;  /* 0x00006c00ff0577ac */ /* 0x000ea20008000800 */
[----:B------:R-:W2:Y:S01]  /*0080*/  S2R R5, SR_TID.X ;  /* 0x0000000000057919 */ /* 0x000ea20000002100 */
[----:B------:R-:W3:Y:S01]  /*0090*/  LDCU.64 UR16, c[0x0][0x358] ;  /* 0x00006b00ff1077ac */ /* 0x000ee20008000a00 */
[----:B-1----:R-:W-:Y:S01]  /*00a0*/  UISETP.GE.AND UP0, UPT, UR18, 0x1, UPT ;  /* 0x000000011200788c */ /* 0x002fe2000bf06270 */
[----:B0-----:R-:W-:-:S04]  /*00b0*/  IMAD R3, R3, UR4, R0 ;  /* 0x0000000403037c24 */ /* 0x001fc8000f8e0200 */
[----:B------:R-:W-:Y:S02]  /*00c0*/  IMAD R3, R3, UR18, RZ ;  /* 0x0000001203037c24 */ /* 0x000fe4000f8e02ff */
[----:B--2---:R-:W-:Y:S02]  /*00d0*/  IMAD R0, R2, UR5, R5 ;  /* 0x0000000502007c24 */ /* 0x004fe4000f8e0205 */
[----:B---3--:R-:W-:Y:S05]  /*00e0*/  BRA.U !UP0, `(.L_x_4) ;  /* 0x00000009081c7547 */ /* 0x008fea000b800000 */
[----:B------:R-:W-:Y:S01]  /*00f0*/  UISETP.GE.U32.AND UP1, UPT, UR18, 0x8, UPT ;  /* 0x000000081200788c */ /* 0x000fe2000bf26070 */
[----:B------:R-:W-:Y:S01]  /*0100*/  CS2R R26, SRZ ;  /* 0x00000000001a7805 */ /* 0x000fe2000001ff00 */
[----:B------:R-:W-:Y:S01]  /*0110*/  ULOP3.LUT UR19, UR18, 0x7, URZ, 0xc0, !UPT ;  /* 0x0000000712137892 */ /* 0x000fe2000f8ec0ff */
[----:B------:R-:W-:-:S03]  /*0120*/  UMOV UR4, URZ ;  /* 0x000000ff00047c82 */ /* 0x000fc60008000000 */
[----:B------:R-:W-:-:S03]  /*0130*/  UISETP.NE.AND UP0, UPT, UR19, URZ, UPT ;  /* 0x000000ff1300728c */ /* 0x000fc6000bf05270 */
[----:B------:R-:W-:Y:S08]  /*0140*/  BRA.U !UP1, `(.L_x_5) ;  /* 0x0000000109f07547 */ /* 0x000ff0000b800000 */
[----:B------:R-:W0:Y:S01]  /*0150*/  LDCU.64 UR20, c[0x0][0x388] ;  /* 0x00007100ff1477ac */ /* 0x000e220008000a00 */
[----:B------:R-:W-:Y:S02]  /*0160*/  MOV R28, R3 ;  /* 0x00000003001c7202 */ /* 0x000fe40000000f00 */
[----:B------:R-:W-:Y:S02]  /*0170*/  CS2R R26, SRZ ;  /* 0x00000000001a7805 */ /* 0x000fe4000001ff00 */
[----:B------:R-:W-:Y:S01]  /*0180*/  MOV R2, R0 ;  /* 0x0000000000027202 */ /* 0x000fe20000000f00 */
[----:B------:R-:W-:-:S04]  /*0190*/  ULOP3.LUT UR4, UR18, 0x7ffffff8, URZ, 0xc0, !UPT ;  /* 0x7ffffff812047892 */ /* 0x000fc8000f8ec0ff */
[----:B------:R-:W-:Y:S02]  /*01a0*/  UIADD3 UR5, UPT, UPT, -UR4, URZ, URZ ;  /* 0x000000ff04057290 */ /* 0x000fe4000fffe1ff */
[----:B0-----:R-:W-:Y:S02]  /*01b0*/  UIMAD.WIDE.U32 UR6, UR18, 0x18, UR20 ;  /* 0x00000018120678a5 */ /* 0x001fe4000f8e0014 */
[----:B------:R-:W-:Y:S02]  /*01c0*/  UIMAD.WIDE.U32 UR8, UR18, 0x20, UR20 ;  /* 0x00000020120878a5 */ /* 0x000fe4000f8e0014 */
[----:B------:R-:W-:Y:S02]  /*01d0*/  UIMAD.WIDE.U32 UR10, UR18, 0x28, UR20 ;  /* 0x00000028120a78a5 */ /* 0x000fe4000f8e0014 */
[----:B------:R-:W-:Y:S02]  /*01e0*/  UIMAD.WIDE.U32 UR12, UR18, 0x30, UR20 ;  /* 0x00000030120c78a5 */ /* 0x000fe4000f8e0014 */
[----:B------:R-:W-:-:S12]  /*01f0*/  UIMAD.WIDE.U32 UR14, UR18, 0x38, UR20 ;  /* 0x00000038120e78a5 */ /* 0x000fd8000f8e0014 */
.L_x_6:
[----:B------:R-:W0:Y:S01]  /*0200*/  LDC.64 R24, c[0x0][0x380] ;  /* 0x0000e000ff187b82 */ /* 0x000e220000000a00 */
[----:B------:R-:W-:Y:S01]  /*0210*/  HFMA2 R15, -RZ, RZ, 0, 4.76837158203125e-07 ;  /* 0x00000008ff0f7431 */ /* 0x000fe200000001ff */
[----:B------:R-:W-:-:S04]  /*0220*/  MOV R9, UR18 ;  /* 0x0000001200097c02 */ /* 0x000fc80008000f00 */
[----:B------:R-:W-:Y:S01]  /*0230*/  IMAD.WIDE R14, R2, R15, UR20 ;  /* 0x00000014020e7e25 */ /* 0x000fe2000f8e020f */
[----:B------:R-:W-:-:S04]  /*0240*/  UIMAD.WIDE.U32 UR22, UR18, 0x10, UR20 ;  /* 0x00000010121678a5 */ /* 0x000fc8000f8e0014 */
[----:B------:R-:W2:Y:S01]  /*0250*/  LDG.E.64 R10, desc[UR16][R14.64] ;  /* 0x000000100e0a7981 */ /* 0x000ea2000c1e1b00 */
[----:B------:R-:W-:Y:S01]  /*0260*/  IMAD.WIDE.U32 R8, R9, 0x8, R14 ;  /* 0x0000000809087825 */ /* 0x000fe200078e000e */
[----:B------:R-:W-:-:S05]  /*0270*/  MOV R23, 0x8 ;  /* 0x0000000800177802 */ /* 0x000fca0000000f00 */
[----:B------:R-:W3:Y:S01]  /*0280*/  LDG.E.64 R8, desc[UR16][R8.64] ;  /* 0x0000001008087981 */ /* 0x000ee2000c1e1b00 */
[----:B0-----:R-:W-:-:S05]  /*0290*/  IMAD.WIDE R24, R28, 0x8, R24 ;  /* 0x000000081c187825 */ /* 0x001fca00078e0218 */
[----:B------:R-:W2:Y:S01]  /*02a0*/  LDG.E.64 R12, desc[UR16][R24.64] ;  /* 0x00000010180c7981 */ /* 0x000ea2000c1e1b00 */
[----:B------:R-:W-:-:S03]  /*02b0*/  IMAD.WIDE R22, R2, R23, UR22 ;  /* 0x0000001602167e25 */ /* 0x000fc6000f8e0217 */
[----:B------:R-:W3:Y:S04]  /*02c0*/  LDG.E.64 R6, desc[UR16][R24.64+0x8] ;  /* 0x0000081018067981 */ /* 0x000ee8000c1e1b00 */
[----:B------:R-:W4:Y:S04]  /*02d0*/  LDG.E.64 R22, desc[UR16][R22.64] ;  /* 0x0000001016167981 */ /* 0x000f28000c1e1b00 */
[----:B------:R-:W4:Y:S01]  /*02e0*/  LDG.E.64 R4, desc[UR16][R24.64+0x10] ;  /* 0x0000101018047981 */ /* 0x000f22000c1e1b00 */
[----:B------:R-:W-:Y:S02]  /*02f0*/  IMAD.MOV.U32 R21, RZ, RZ, 0x8 ;  /* 0x00000008ff157424 */ /* 0x000fe400078e00ff */
[----:B------:R-:W-:Y:S01]  /*0300*/  HFMA2 R17, -RZ, RZ, 0, 4.76837158203125e-07 ;  /* 0x00000008ff117431 */ /* 0x000fe200000001ff */
[----:B------:R-:W5:Y:S01]  /*0310*/  LDG.E.64 R18, desc[UR16][R24.64+0x18] ;  /* 0x0000181018127981 */ /* 0x000f62000c1e1b00 */
[----:B------:R-:W-:-:S03]  /*0320*/  IMAD.WIDE R20, R2, R21, UR6 ;  /* 0x0000000602147e25 */ /* 0x000fc6000f8e0215 */
[----:B------:R-:W5:Y:S04]  /*0330*/  LDG.E.64 R14, desc[UR16][R24.64+0x20] ;  /* 0x00002010180e7981 */ /* 0x000f68000c1e1b00 */
[----:B------:R-:W5:Y:S01]  /*0340*/  LDG.E.64 R20, desc[UR16][R20.64] ;  /* 0x0000001014147981 */ /* 0x000f62000c1e1b00 */
[----:B------:R-:W-:-:S06]  /*0350*/  IMAD.WIDE R16, R2, R17, UR8 ;  /* 0x0000000802107e25 */ /* 0x000fcc000f8e0211 */
[----:B------:R-:W5:Y:S01]  /*0360*/  LDG.E.64 R16, desc[UR16][R16.64] ;  /* 0x0000001010107981 */ /* 0x000f62000c1e1b00 */
[----:B--2---:R-:W-:Y:S01]  /*0370*/  DFMA R10, R12, R10, R26 ;  /* 0x0000000a0c0a722b */ /* 0x004fe2000000001a */
[----:B------:R-:W-:Y:S02]  /*0380*/  MOV R13, 0x8 ;  /* 0x00000008000d7802 */ /* 0x000fe40000000f00 */
[----:B------:R-:W2:Y:S03]  /*0390*/  LDG.E.64 R26, desc[UR16][R24.64+0x38] ;  /* 0x00003810181a7981 */ /* 0x000ea6000c1e1b00 */
[C---:B------:R-:W-:Y:S02]  /*03a0*/  IMAD.WIDE R12, R2.reuse, R13, UR10 ;  /* 0x0000000a020c7e25 */ /* 0x040fe4000f8e020d */
[----:B---3--:R-:W-:Y:S01]  /*03b0*/  DFMA R6, R6, R8, R10 ;  /* 0x000000080606722b */ /* 0x008fe2000000000a */
[----:B------:R-:W-:Y:S01]  /*03c0*/  MOV R9, 0x8 ;  /* 0x0000000800097802 */ /* 0x000fe20000000f00 */
[----:B------:R-:W3:Y:S04]  /*03d0*/  LDG.E.64 R10, desc[UR16][R24.64+0x28] ;  /* 0x00002810180a7981 */ /* 0x000ee8000c1e1b00 */
[----:B------:R-:W3:Y:S01]  /*03e0*/  LDG.E.64 R12, desc[UR16][R12.64] ;  /* 0x000000100c0c7981 */ /* 0x000ee2000c1e1b00 */
[C---:B------:R-:W-:Y:S01]  /*03f0*/  IMAD.WIDE R8, R2.reuse, R9, UR12 ;  /* 0x0000000c02087e25 */ /* 0x040fe2000f8e0209 */
[----:B----4-:R-:W-:Y:S01]  /*0400*/  DFMA R22, R4, R22, R6 ;  /* 0x000000160416722b */ /* 0x010fe20000000006 */
[----:B------:R-:W-:Y:S01]  /*0410*/  MOV R5, 0x8 ;  /* 0x0000000800057802 */ /* 0x000fe20000000f00 */
[----:B------:R-:W4:Y:S04]  /*0420*/  LDG.E.64 R6, desc[UR16][R24.64+0x30] ;  /* 0x0000301018067981 */ /* 0x000f28000c1e1b00 */
[----:B------:R-:W4:Y:S01]  /*0430*/  LDG.E.64 R8, desc[UR16][R8.64] ;  /* 0x0000001008087981 */ /* 0x000f22000c1e1b00 */
[----:B------:R-:W-:-:S06]  /*0440*/  IMAD.WIDE R4, R2, R5, UR14 ;  /* 0x0000000e02047e25 */ /* 0x000fcc000f8e0205 */
[----:B------:R-:W2:Y:S01]  /*0450*/  LDG.E.64 R4, desc[UR16][R4.64] ;  /* 0x0000001004047981 */ /* 0x000ea2000c1e1b00 */
[----:B-----5:R-:W-:-:S08]  /*0460*/  DFMA R18, R18, R20, R22 ;  /* 0x000000141212722b */ /* 0x020fd00000000016 */
[----:B------:R-:W-:Y:S01]  /*0470*/  DFMA R14, R14, R16, R18 ;  /* 0x000000100e0e722b */ /* 0x000fe20000000012 */
[----:B------:R-:W-:-:S04]  /*0480*/  UIADD3 UR5, UPT, UPT, UR5, 0x8, URZ ;  /* 0x0000000805057890 */ /* 0x000fc8000fffe0ff */
[----:B------:R-:W-:Y:S01]  /*0490*/  UISETP.NE.AND UP1, UPT, UR5, URZ, UPT ;  /* 0x000000ff0500728c */ /* 0x000fe2000bf25270 */
[----:B------:R-:W-:Y:S02]  /*04a0*/  IADD3 R28, PT, PT, R28, 0x8, RZ ;  /* 0x000000081c1c7810 */ /* 0x000fe40007ffe0ff */
[----:B---3--:R-:W-:-:S08]  /*04b0*/  DFMA R10, R10, R12, R14 ;  /* 0x0000000c0a0a722b */ /* 0x008fd0000000000e */
[----:B----4-:R-:W-:Y:S01]  /*04c0*/  DFMA R6, R6, R8, R10 ;  /* 0x000000080606722b */ /* 0x010fe2000000000a */
[----:B------:R-:W-:-:S07]  /*04d0*/  IMAD.U32 R11, RZ, RZ, UR18 ;  /* 0x00000012ff0b7e24 */ /* 0x000fce000f8e00ff */
[----:B--2---:R-:W-:Y:S01]  /*04e0*/  DFMA R26, R26, R4, R6 ;  /* 0x000000041a1a722b */ /* 0x004fe20000000006 */
[----:B------:R-:W-:Y:S01]  /*04f0*/  LEA R2, R11, R2, 0x3 ;  /* 0x000000020b027211 */ /* 0x000fe200078e18ff */
[----:B------:R-:W-:Y:S09]  /*0500*/  BRA.U UP1, `(.L_x_6) ;  /* 0xfffffffd013c7547 */ /* 0x000ff2000b83ffff */
.L_x_5:
[----:B------:R-:W-:Y:S05]  /*0510*/  BRA.U !UP0, `(.L_x_4) ;  /* 0x0000000508107547 */ /* 0x000fea000b800000 */
[----:B------:R-:W-:Y:S02]  /*0520*/  UISETP.GE.U32.AND UP0, UPT, UR19, 0x4, UPT ;  /* 0x000000041300788c */ /* 0x000fe4000bf06070 */
[----:B------:R-:W-:-:S04]  /*0530*/  ULOP3.LUT UR5, UR18, 0x3, URZ, 0xc0, !UPT ;  /* 0x0000000312057892 */ /* 0x000fc8000f8ec0ff */
[----:B------:R-:W-:-:S03]  /*0540*/  UISETP.NE.AND UP1, UPT, UR5, URZ, UPT ;  /* 0x000000ff0500728c */ /* 0x000fc6000bf25270 */
[----:B------:R-:W-:Y:S08]  /*0550*/  BRA.U !UP0, `(.L_x_7) ;  /* 0x0000000108687547 */ /* 0x000ff0000b800000 */
[----:B------:R-:W0:Y:S01]  /*0560*/  LDC.64 R18, c[0x0][0x380] ;  /* 0x0000e000ff127b82 */ /* 0x000e220000000a00 */
[----:B------:R-:W-:Y:S01]  /*0570*/  MOV R7, UR4 ;  /* 0x0000000400077c02 */ /* 0x000fe20008000f00 */
[----:B------:R-:W-:Y:S01]  /*0580*/  IMAD.U32 R23, RZ, RZ, UR18 ;  /* 0x00000012ff177e24 */ /* 0x000fe2000f8e00ff */
[----:B------:R-:W-:-:S03]  /*0590*/  IADD3 R5, PT, PT, R3, UR4, RZ ;  /* 0x0000000403057c10 */ /* 0x000fc6000fffe0ff */
[----:B------:R-:W-:Y:S02]  /*05a0*/  IMAD R7, R7, UR18, R0 ;  /* 0x0000001207077c24 */ /* 0x000fe4000f8e0200 */
[----:B------:R-:W1:Y:S01]  /*05b0*/  LDC.64 R20, c[0x0][0x388] ;  /* 0x0000e200ff147b82 */ /* 0x000e620000000a00 */
[----:B------:R-:W-:Y:S01]  /*05c0*/  MOV R25, UR18 ;  /* 0x0000001200197c02 */ /* 0x000fe20008000f00 */
[----:B0-----:R-:W-:-:S05]  /*05d0*/  IMAD.WIDE R18, R5, 0x8, R18 ;  /* 0x0000000805127825 */ /* 0x001fca00078e0212 */
[----:B------:R-:W2:Y:S01]  /*05e0*/  LDG.E.64 R12, desc[UR16][R18.64] ;  /* 0x00000010120c7981 */ /* 0x000ea2000c1e1b00 */
[----:B-1----:R-:W-:-:S03]  /*05f0*/  IMAD.WIDE R20, R7, 0x8, R20 ;  /* 0x0000000807147825 */ /* 0x002fc600078e0214 */
[----:B------:R-:W3:Y:S04]  /*0600*/  LDG.E.64 R8, desc[UR16][R18.64+0x8] ;  /* 0x0000081012087981 */ /* 0x000ee8000c1e1b00 */
[----:B------:R-:W2:Y:S01]  /*0610*/  LDG.E.64 R14, desc[UR16][R20.64] ;  /* 0x00000010140e7981 */ /* 0x000ea2000c1e1b00 */
[----:B------:R-:W-:Y:S01]  /*0620*/  IMAD.WIDE.U32 R22, R23, 0x8, R20 ;  /* 0x0000000817167825 */ /* 0x000fe200078e0014 */
[----:B------:R-:W-:Y:S02]  /*0630*/  MOV R29, UR18 ;  /* 0x00000012001d7c02 */ /* 0x000fe40008000f00 */
[----:B------:R-:W4:Y:S04]  /*0640*/  LDG.E.64 R4, desc[UR16][R18.64+0x10] ;  /* 0x0000101012047981 */ /* 0x000f28000c1e1b00 */
[----:B------:R-:W3:Y:S01]  /*0650*/  LDG.E.64 R10, desc[UR16][R22.64] ;  /* 0x00000010160a7981 */ /* 0x000ee2000c1e1b00 */
[----:B------:R-:W-:-:S03]  /*0660*/  IMAD.WIDE.U32 R24, R25, 0x8, R22 ;  /* 0x0000000819187825 */ /* 0x000fc600078e0016 */
[----:B------:R-:W5:Y:S04]  /*0670*/  LDG.E.64 R16, desc[UR16][R18.64+0x18] ;  /* 0x0000181012107981 */ /* 0x000f68000c1e1b00 */
[----:B------:R-:W4:Y:S01]  /*0680*/  LDG.E.64 R6, desc[UR16][R24.64] ;  /* 0x0000001018067981 */ /* 0x000f22000c1e1b00 */
[----:B------:R-:W-:-:S06]  /*0690*/  IMAD.WIDE.U32 R28, R29, 0x8, R24 ;  /* 0x000000081d1c7825 */ /* 0x000fcc00078e0018 */
[----:B------:R-:W5:Y:S01]  /*06a0*/  LDG.E.64 R28, desc[UR16][R28.64] ;  /* 0x000000101c1c7981 */ /* 0x000f62000c1e1b00 */
[----:B------:R-:W-:Y:S01]  /*06b0*/  UIADD3 UR4, UPT, UPT, UR4, 0x4, URZ ;  /* 0x0000000404047890 */ /* 0x000fe2000fffe0ff */
[----:B--2---:R-:W-:-:S08]  /*06c0*/  DFMA R12, R12, R14, R26 ;  /* 0x0000000e0c0c722b */ /* 0x004fd0000000001a */
[----:B---3--:R-:W-:-:S08]  /*06d0*/  DFMA R8, R8, R10, R12 ;  /* 0x0000000a0808722b */ /* 0x008fd0000000000c */
[----:B----4-:R-:W-:-:S08]  /*06e0*/  DFMA R4, R4, R6, R8 ;  /* 0x000000060404722b */ /* 0x010fd00000000008 */
[----:B-----5:R-:W-:-:S11]  /*06f0*/  DFMA R26, R16, R28, R4 ;  /* 0x0000001c101a722b */ /* 0x020fd60000000004 */
.L_x_7:
[----:B------:R-:W-:Y:S05]  /*0700*/  BRA.U !UP1, `(.L_x_4) ;  /* 0x0000000109947547 */ /* 0x000fea000b800000 */
[----:B------:R-:W-:Y:S01]  /*0710*/  UISETP.NE.AND UP0, UPT, UR5, 0x1, UPT ;  /* 0x000000010500788c */ /* 0x000fe2000bf05270 */
[----:B------:R-:W-:Y:S01]  /*0720*/  MOV R7, UR4 ;  /* 0x0000000400077c02 */ /* 0x000fe20008000f00 */
[----:B------:R-:W-:Y:S02]  /*0730*/  ULOP3.LUT UR5, UR18, 0x1, URZ, 0xc0, !UPT ;  /* 0x0000000112057892 */ /* 0x000fe4000f8ec0ff */
[----:B------:R-:W-:Y:S02]  /*0740*/  MOV R11, UR18 ;  /* 0x00000012000b7c02 */ /* 0x000fe40008000f00 */
[----:B------:R-:W-:Y:S01]  /*0750*/  UISETP.NE.U32.AND UP1, UPT, UR5, 0x1, UPT ;  /* 0x000000010500788c */ /* 0x000fe2000bf25070 */
[----:B------:R-:W-:-:S04]  /*0760*/  PLOP3.LUT P0, PT, PT, PT, UP0, 0x80, 0x8 ;  /* 0x000000000008781c */ /* 0x000fc80003f0f008 */
[----:B------:R-:W0:Y:S01]  /*0770*/  @UP0 LDCU.128 UR8, c[0x0][0x380] ;  /* 0x00007000ff0807ac */ /* 0x000e220008000c00 */
[----:B------:R-:W-:-:S05]  /*0780*/  PLOP3.LUT P1, PT, PT, PT, UP1, 0x80, 0x8 ;  /* 0x000000000008781c */ /* 0x000fca0003f2f018 */
[----:B------:R-:W1:Y:S03]  /*0790*/  @!UP1 LDCU.128 UR12, c[0x0][0x380] ;  /* 0x00007000ff0c97ac */ /* 0x000e660008000c00 */
[----:B------:R-:W-:Y:S01]  /*07a0*/  @P0 IADD3 R5, PT, PT, R3, UR4, RZ ;  /* 0x0000000403050c10 */ /* 0x000fe2000fffe0ff */
[----:B------:R-:W-:Y:S01]  /*07b0*/  @P0 IMAD R7, R7, UR18, R0 ;  /* 0x0000001207070c24 */ /* 0x000fe2000f8e0200 */
[----:B------:R-:W-:Y:S01]  /*07c0*/  @UP0 UIADD3 UR4, UPT, UPT, UR4, 0x2, URZ ;  /* 0x0000000204040890 */ /* 0x000fe2000fffe0ff */
[----:B0-----:R-:W-:Y:S01]  /*07d0*/  MOV R13, UR9 ;  /* 0x00000009000d7c02 */ /* 0x001fe20008000f00 */
[----:B------:R-:W-:Y:S01]  /*07e0*/  IMAD.U32 R12, RZ, RZ, UR8 ;  /* 0x00000008ff0c7e24 */ /* 0x000fe2000f8e00ff */
[----:B------:R-:W-:Y:S02]  /*07f0*/  MOV R18, UR10 ;  /* 0x0000000a00127c02 */ /* 0x000fe40008000f00 */
[----:B------:R-:W-:Y:S01]  /*0800*/  MOV R19, UR11 ;  /* 0x0000000b00137c02 */ /* 0x000fe20008000f00 */
[----:B------:R-:W-:-:S04]  /*0810*/  @P0 IMAD.WIDE R12, R5, 0x8, R12 ;  /* 0x00000008050c0825 */ /* 0x000fc800078e020c */
[----:B------:R-:W-:Y:S01]  /*0820*/  @P0 IMAD.WIDE R18, R7, 0x8, R18 ;  /* 0x0000000807120825 */ /* 0x000fe200078e0212 */
[----:B------:R-:W-:Y:S01]  /*0830*/  MOV R23, UR4 ;  /* 0x0000000400177c02 */ /* 0x000fe20008000f00 */
[----:B------:R-:W2:Y:S04]  /*0840*/  @P0 LDG.E.64 R6, desc[UR16][R12.64] ;  /* 0x000000100c060981 */ /* 0x000ea8000c1e1b00 */
[----:B------:R-:W2:Y:S01]  /*0850*/  @P0 LDG.E.64 R4, desc[UR16][R18.64] ;  /* 0x0000001012040981 */ /* 0x000ea2000c1e1b00 */
[----:B------:R-:W-:Y:S01]  /*0860*/  @P0 IMAD.WIDE.U32 R10, R11, 0x8, R18 ;  /* 0x000000080b0a0825 */ /* 0x000fe200078e0012 */
[----:B-1----:R-:W-:Y:S02]  /*0870*/  MOV R17, UR13 ;  /* 0x0000000d00117c02 */ /* 0x002fe40008000f00 */
[----:B------:R-:W-:Y:S01]  /*0880*/  MOV R14, UR14 ;  /* 0x0000000e000e7c02 */ /* 0x000fe20008000f00 */
[----:B------:R-:W-:Y:S01]  /*0890*/  IMAD.U32 R16, RZ, RZ, UR12 ;  /* 0x0000000cff107e24 */ /* 0x000fe2000f8e00ff */
[----:B------:R-:W-:Y:S01]  /*08a0*/  MOV R15, UR15 ;  /* 0x0000000f000f7c02 */ /* 0x000fe20008000f00 */
[----:B------:R-:W-:Y:S01]  /*08b0*/  @!P1 IMAD R23, R23, UR18, R0 ;  /* 0x0000001217179c24 */ /* 0x000fe2000f8e0200 */
[----:B------:R-:W-:Y:S01]  /*08c0*/  @!P1 IADD3 R21, PT, PT, R3, UR4, RZ ;  /* 0x0000000403159c10 */ /* 0x000fe2000fffe0ff */
[----:B------:R-:W3:Y:S02]  /*08d0*/  @P0 LDG.E.64 R8, desc[UR16][R12.64+0x8] ;  /* 0x000008100c080981 */ /* 0x000ee4000c1e1b00 */
[----:B------:R-:W-:-:S02]  /*08e0*/  @!P1 IMAD.WIDE R14, R23, 0x8, R14 ;  /* 0x00000008170e9825 */ /* 0x000fc400078e020e */
[----:B------:R-:W3:Y:S02]  /*08f0*/  @P0 LDG.E.64 R10, desc[UR16][R10.64] ;  /* 0x000000100a0a0981 */ /* 0x000ee4000c1e1b00 */
[----:B------:R-:W-:Y:S02]  /*0900*/  @!P1 IMAD.WIDE R16, R21, 0x8, R16 ;  /* 0x0000000815109825 */ /* 0x000fe400078e0210 */
[----:B------:R-:W4:Y:S04]  /*0910*/  @!P1 LDG.E.64 R14, desc[UR16][R14.64] ;  /* 0x000000100e0e9981 */ /* 0x000f28000c1e1b00 */
[----:B------:R-:W4:Y:S01]  /*0920*/  @!P1 LDG.E.64 R16, desc[UR16][R16.64] ;  /* 0x0000001010109981 */ /* 0x000f22000c1e1b00 */
[----:B--2---:R-:W-:-:S08]  /*0930*/  @P0 DFMA R4, R6, R4, R26 ;  /* 0x000000040604022b */ /* 0x004fd0000000001a */
[----:B---3--:R-:W-:-:S08]  /*0940*/  @P0 DFMA R26, R8, R10, R4 ;  /* 0x0000000a081a022b */ /* 0x008fd00000000004 */
[----:B----4-:R-:W-:-:S11]  /*0950*/  @!P1 DFMA R26, R16, R14, R26 ;  /* 0x0000000e101a922b */ /* 0x010fd6000000001a */
.L_x_4:
[----:B------:R-:W0:Y:S01]  /*0960*/  LDC.64 R4, c[0x0][0x390] ;  /* 0x0000e400ff047b82 */ /* 0x000e220000000a00 */
[----:B------:R-:W-:-:S05]  /*0970*/  IADD3 R3, PT, PT, R3, R0, RZ ;  /* 0x0000000003037210 */ /* 0x000fca0007ffe0ff */
[----:B0-----:R-:W-:-:S05]  /*0980*/  IMAD.WIDE R2, R3, 0x8, R4 ;  /* 0x0000000803027825 */ /* 0x001fca00078e0204 */
[----:B------:R-:W-:Y:S01]  /*0990*/  STG.E.64 desc[UR16][R2.64], R26 ;  /* 0x0000001a02007986 */ /* 0x000fe2000c101b10 */
[----:B------:R-:W-:Y:S05]  /*09a0*/  EXIT ;  /* 0x000000000000794d */ /* 0x000fea0003800000 */
.L_x_8:
        /* <DEDUP_REMOVED lines=13> */
.L_x_10:


//--------------------- .nv.shared._Z16matrixMultSharedPdS_S_i --------------------------
	.section	.nv.shared._Z16matrixMultSharedPdS_S_i,"aw",@nobits
	.sectionflags	@""
	.align	8
.nv.shared._Z16matrixMultSharedPdS_S_i:
	.zero		5120


//--------------------- .nv.shared.reserved.0     --------------------------
	.section	.nv.shared.reserved.0,"aw",@nobits
	.weak		__nv_reservedSMEM_offset_0_alias
	.size		__nv_reservedSMEM_offset_0_alias, 0, 64
	.other		__nv_reservedSMEM_offset_0_alias,@"STO_CUDA_RESERVED_SHARED STV_DEFAULT"
__nv_reservedSMEM_offset_0_alias:
	.zero		0
	.zero		64


//--------------------- .nv.constant0._Z16matrixMultSharedPdS_S_i --------------------------
	.section	.nv.constant0._Z16matrixMultSharedPdS_S_i,"a",@progbits
	.sectionflags	@""
	.align	4
.nv.constant0._Z16matrixMultSharedPdS_S_i:
	.zero		924


//--------------------- .nv.constant0._Z10matrixMultPKdS0_Pdi --------------------------
	.section	.nv.constant0._Z10matrixMultPKdS0_Pdi,"a",@progbits
	.sectionflags	@""
	.align	4
.nv.constant0._Z10matrixMultPKdS0_Pdi:
	.zero		924


//--------------------- SYMBOLS --------------------------

	.type		.nv.reservedSmem.offset0,@object
	.size		.nv.reservedSmem.offset0,0x4
	.type		.nv.reservedSmem.cap,@object
	.size		.nv.reservedSmem.cap,0x4
